	.headerflags	@"EF_CUDA_TEXMODE_UNIFIED EF_CUDA_64BIT_ADDRESS EF_CUDA_ACCELERATORS EF_CUDA_SM90 EF_CUDA_VIRTUAL_SM(EF_CUDA_SM90)"
	.elftype	@"ET_EXEC"


//--------------------- .nv.info                  --------------------------
	.section	.nv.info,"",@"SHT_CUDA_INFO"
	.align	4


	//----- nvinfo : EIATTR_REGCOUNT
	.align		4
        /*0000*/ 	.byte	0x04, 0x2f
        /*0002*/ 	.short	(.L_1 - .L_0)
	.align		4
.L_0:
        /*0004*/ 	.word	index@(triton_poi_fused_add_avg_pool2d_convolution_div_leaky_relu_25)
        /*0008*/ 	.word	0x00000020


	//----- nvinfo : EIATTR_MIN_STACK_SIZE
	.align		4
.L_1:
        /*000c*/ 	.byte	0x04, 0x12
        /*000e*/ 	.short	(.L_3 - .L_2)
	.align		4
.L_2:
        /*0010*/ 	.word	index@(triton_poi_fused_add_avg_pool2d_convolution_div_leaky_relu_25)
        /*0014*/ 	.word	0x00000000


	//----- nvinfo : EIATTR_FRAME_SIZE
	.align		4
.L_3:
        /*0018*/ 	.byte	0x04, 0x11
        /*001a*/ 	.short	(.L_5 - .L_4)
	.align		4
.L_4:
        /*001c*/ 	.word	index@(triton_poi_fused_add_avg_pool2d_convolution_div_leaky_relu_25)
        /*0020*/ 	.word	0x00000000


	//----- nvinfo : EIATTR_MIN_STACK_SIZE
	.align		4
.L_5:
        /*0024*/ 	.byte	0x04, 0x12
        /*0026*/ 	.short	(.L_7 - .L_6)
	.align		4
.L_6:
        /*0028*/ 	.word	index@(triton_poi_fused_add_avg_pool2d_convolution_div_leaky_relu_25)
        /*002c*/ 	.word	0x00000000
.L_7:


//--------------------- .nv.info.triton_poi_fused_add_avg_pool2d_convolution_div_leaky_relu_25 --------------------------
	.section	.nv.info.triton_poi_fused_add_avg_pool2d_convolution_div_leaky_relu_25,"",@"SHT_CUDA_INFO"
	.sectionflags	@""
	.align	4


	//----- nvinfo : EIATTR_CUDA_API_VERSION
	.align		4
        /*0000*/ 	.byte	0x04, 0x37
        /*0002*/ 	.short	(.L_9 - .L_8)
.L_8:
        /*0004*/ 	.word	0x0000007c


	//----- nvinfo : EIATTR_KPARAM_INFO
	.align		4
.L_9:
        /*0008*/ 	.byte	0x04, 0x17
        /*000a*/ 	.short	(.L_11 - .L_10)
.L_10:
        /*000c*/ 	.word	0x00000000
        /*0010*/ 	.short	0x0004
        /*0012*/ 	.short	0x0020
        /*0014*/ 	.byte	0x00, 0xf0, 0x11, 0x00


	//----- nvinfo : EIATTR_KPARAM_INFO
	.align		4
.L_11:
        /*0018*/ 	.byte	0x04, 0x17
        /*001a*/ 	.short	(.L_13 - .L_12)
.L_12:
        /*001c*/ 	.word	0x00000000
        /*0020*/ 	.short	0x0003
        /*0022*/ 	.short	0x0018
        /*0024*/ 	.byte	0x00, 0xf4, 0x21, 0x00


	//----- nvinfo : EIATTR_KPARAM_INFO
	.align		4
.L_13:
        /*0028*/ 	.byte	0x04, 0x17
        /*002a*/ 	.short	(.L_15 - .L_14)
.L_14:
        /*002c*/ 	.word	0x00000000
        /*0030*/ 	.short	0x0002
        /*0032*/ 	.short	0x0010
        /*0034*/ 	.byte	0x00, 0xf4, 0x21, 0x00


	//----- nvinfo : EIATTR_KPARAM_INFO
	.align		4
.L_15:
        /*0038*/ 	.byte	0x04, 0x17
        /*003a*/ 	.short	(.L_17 - .L_16)
.L_16:
        /*003c*/ 	.word	0x00000000
        /*0040*/ 	.short	0x0001
        /*0042*/ 	.short	0x0008
        /*0044*/ 	.byte	0x00, 0xf4, 0x21, 0x00


	//----- nvinfo : EIATTR_KPARAM_INFO
	.align		4
.L_17:
        /*0048*/ 	.byte	0x04, 0x17
        /*004a*/ 	.short	(.L_19 - .L_18)
.L_18:
        /*004c*/ 	.word	0x00000000
        /*0050*/ 	.short	0x0000
        /*0052*/ 	.short	0x0000
        /*0054*/ 	.byte	0x00, 0xf4, 0x21, 0x00


	//----- nvinfo : EIATTR_SPARSE_MMA_MASK
	.align		4
.L_19:
        /*0058*/ 	.byte	0x03, 0x50
        /*005a*/ 	.short	0x0000


	//----- nvinfo : EIATTR_MAXREG_COUNT
	.align		4
        /*005c*/ 	.byte	0x03, 0x1b
        /*005e*/ 	.short	0x00ff


	//----- nvinfo : EIATTR_EXIT_INSTR_OFFSETS
	.align		4
        /*0060*/ 	.byte	0x04, 0x1c
        /*0062*/ 	.short	(.L_21 - .L_20)


	//   ....[0]....
.L_20:
        /*0064*/ 	.word	0x000008d0


	//----- nvinfo : EIATTR_REQNTID
	.align		4
.L_21:
        /*0068*/ 	.byte	0x04, 0x10
        /*006a*/ 	.short	(.L_23 - .L_22)
.L_22:
        /*006c*/ 	.word	0x00000080
        /*0070*/ 	.word	0x00000001
        /*0074*/ 	.word	0x00000001


	//----- nvinfo : EIATTR_CBANK_PARAM_SIZE
	.align		4
.L_23:
        /*0078*/ 	.byte	0x03, 0x19
        /*007a*/ 	.short	0x0024


	//----- nvinfo : EIATTR_PARAM_CBANK
	.align		4
        /*007c*/ 	.byte	0x04, 0x0a
        /*007e*/ 	.short	(.L_25 - .L_24)
	.align		4
.L_24:
        /*0080*/ 	.word	index@(.nv.constant0.triton_poi_fused_add_avg_pool2d_convolution_div_leaky_relu_25)
        /*0084*/ 	.short	0x0210
        /*0086*/ 	.short	0x0024


	//----- nvinfo : EIATTR_SW_WAR
	.align		4
.L_25:
        /*0088*/ 	.byte	0x04, 0x36
        /*008a*/ 	.short	(.L_27 - .L_26)
.L_26:
        /*008c*/ 	.word	0x00000008
.L_27:


//--------------------- .nv.callgraph             --------------------------
	.section	.nv.callgraph,"",@"SHT_CUDA_CALLGRAPH"
	.align	4
	.sectionentsize	8
	.align		4
        /*0000*/ 	.word	0x00000000
	.align		4
        /*0004*/ 	.word	0xffffffff
	.align		4
        /*0008*/ 	.word	0x00000000
	.align		4
        /*000c*/ 	.word	0xfffffffe
	.align		4
        /*0010*/ 	.word	0x00000000
	.align		4
        /*0014*/ 	.word	0xfffffffd
	.align		4
        /*0018*/ 	.word	0x00000000
	.align		4
        /*001c*/ 	.word	0xfffffffc


//--------------------- .text.triton_poi_fused_add_avg_pool2d_convolution_div_leaky_relu_25 --------------------------
	.section	.text.triton_poi_fused_add_avg_pool2d_convolution_div_leaky_relu_25,"ax",@progbits
	.align	128
        .global         triton_poi_fused_add_avg_pool2d_convolution_div_leaky_relu_25
        .type           triton_poi_fused_add_avg_pool2d_convolution_div_leaky_relu_25,@function
        .size           triton_poi_fused_add_avg_pool2d_convolution_div_leaky_relu_25,(.L_x_1 - triton_poi_fused_add_avg_pool2d_convolution_div_leaky_relu_25)
        .other          triton_poi_fused_add_avg_pool2d_convolution_div_leaky_relu_25,@"STO_CUDA_ENTRY STV_DEFAULT"
triton_poi_fused_add_avg_pool2d_convolution_div_leaky_relu_25:
.text.triton_poi_fused_add_avg_pool2d_convolution_div_leaky_relu_25:
[----:B------:R-:W-:Y:S01]  /*0000*/  LDC R1, c[0x0][0x28] ;  /* 0x00000a00ff017b82 */ /* 0x000fe20000000800 */
[----:B------:R-:W1:Y:S07]  /*0010*/  S2R R0, SR_TID.X ;  /* 0x0000000000007919 */ /* 0x000e6e0000002100 */
[----:B------:R-:W2:Y:S01]  /*0020*/  LDC.64 R28, c[0x0][0x218] ;  /* 0x00008600ff1c7b82 */ /* 0x000ea20000000a00 */
[----:B------:R-:W-:Y:S01]  /*0030*/  ULDC.64 UR4, c[0x0][0x208] ;  /* 0x0000820000047ab9 */ /* 0x000fe20000000a00 */
[----:B------:R-:W3:Y:S01]  /*0040*/  S2R R3, SR_CTAID.X ;  /* 0x0000000000037919 */ /* 0x000ee20000002500 */
[----:B-1----:R-:W-:-:S04]  /*0050*/  SHF.L.U32 R0, R0, 0x2, RZ ;  /* 0x0000000200007819 */ /* 0x002fc800000006ff */
[----:B------:R-:W-:-:S04]  /*0060*/  LOP3.LUT R0, R0, 0x1fc, RZ, 0xc0, !PT ;  /* 0x000001fc00007812 */ /* 0x000fc800078ec0ff */
[----:B---3--:R-:W-:Y:S02]  /*0070*/  LEA R0, R3, R0, 0xa ;  /* 0x0000000003007211 */ /* 0x008fe400078e50ff */
[----:B------:R-:W-:Y:S02]  /*0080*/  SHF.R.S32.HI R3, RZ, 0x15, R3 ;  /* 0x00000015ff037819 */ /* 0x000fe40000011403 */
[----:B------:R-:W-:Y:S02]  /*0090*/  SHF.R.S32.HI R5, RZ, 0x1f, R0 ;  /* 0x0000001fff057819 */ /* 0x000fe40000011400 */
[----:B------:R-:W-:Y:S02]  /*00a0*/  SGXT R3, R3, 0x1 ;  /* 0x000000010303781a */ /* 0x000fe40000000200 */
[-C--:B------:R-:W-:Y:S02]  /*00b0*/  LEA.HI R5, R5, R0.reuse, RZ, 0x9 ;  /* 0x0000000005057211 */ /* 0x080fe400078f48ff */
[----:B------:R-:W-:-:S02]  /*00c0*/  LEA.HI R2, R3, R0, RZ, 0xc ;  /* 0x0000000003027211 */ /* 0x000fc400078f60ff */
[----:B------:R-:W-:Y:S02]  /*00d0*/  SHF.R.S32.HI R4, RZ, 0x9, R5 ;  /* 0x00000009ff047819 */ /* 0x000fe40000011405 */
[----:B------:R-:W-:Y:S02]  /*00e0*/  SHF.L.U32 R2, R2, 0x2, RZ ;  /* 0x0000000202027819 */ /* 0x000fe400000006ff */
[----:B------:R-:W-:Y:S02]  /*00f0*/  LOP3.LUT R5, R5, 0xfffffe00, RZ, 0xc0, !PT ;  /* 0xfffffe0005057812 */ /* 0x000fe400078ec0ff */
[----:B------:R-:W-:Y:S02]  /*0100*/  LEA.HI R6, R4, R4, RZ, 0x3 ;  /* 0x0000000404067211 */ /* 0x000fe400078f18ff */
[----:B------:R-:W-:Y:S02]  /*0110*/  LOP3.LUT R7, R2, 0xffffc000, RZ, 0xc0, !PT ;  /* 0xffffc00002077812 */ /* 0x000fe400078ec0ff */
[----:B------:R-:W-:-:S02]  /*0120*/  IADD3 R2, R0, -R5, RZ ;  /* 0x8000000500027210 */ /* 0x000fc40007ffe0ff */
[----:B------:R-:W-:Y:S02]  /*0130*/  LOP3.LUT R5, R6, 0x3ffff8, RZ, 0xc0, !PT ;  /* 0x003ffff806057812 */ /* 0x000fe400078ec0ff */
[----:B------:R-:W-:Y:S02]  /*0140*/  IADD3 R6, R2, R7, RZ ;  /* 0x0000000702067210 */ /* 0x000fe40007ffe0ff */
[----:B------:R-:W-:-:S04]  /*0150*/  IADD3 R5, R4, -R5, RZ ;  /* 0x8000000504057210 */ /* 0x000fc80007ffe0ff */
[----:B------:R-:W-:-:S04]  /*0160*/  LEA R19, R5, R6, 0xa ;  /* 0x0000000605137211 */ /* 0x000fc800078e50ff */
[----:B------:R-:W-:Y:S01]  /*0170*/  IADD3 R5, R19, 0x200, RZ ;  /* 0x0000020013057810 */ /* 0x000fe20007ffe0ff */
[----:B--2---:R-:W-:Y:S01]  /*0180*/  IMAD.WIDE R12, R19, 0x4, R28 ;  /* 0x00000004130c7825 */ /* 0x004fe200078e021c */
[----:B------:R-:W-:-:S03]  /*0190*/  IADD3 R9, R19, 0x2000, RZ ;  /* 0x0000200013097810 */ /* 0x000fc60007ffe0ff */
[--C-:B------:R-:W-:Y:S02]  /*01a0*/  IMAD.WIDE R4, R5, 0x4, R28.reuse ;  /* 0x0000000405047825 */ /* 0x100fe400078e021c */
[----:B------:R-:W2:Y:S02]  /*01b0*/  LDG.E.128 R12, desc[UR4][R12.64] ;  /* 0x000000040c0c7981 */ /* 0x000ea4000c1e1d00 */
[----:B------:R-:W-:Y:S02]  /*01c0*/  IMAD.WIDE R8, R9, 0x4, R28 ;  /* 0x0000000409087825 */ /* 0x000fe400078e021c */
[----:B------:R-:W2:Y:S04]  /*01d0*/  LDG.E.128 R4, desc[UR4][R4.64] ;  /* 0x0000000404047981 */ /* 0x000ea8000c1e1d00 */
[----:B------:R-:W3:Y:S01]  /*01e0*/  LDG.E.128 R8, desc[UR4][R8.64] ;  /* 0x0000000408087981 */ /* 0x000ee2000c1e1d00 */
[----:B------:R-:W-:-:S02]  /*01f0*/  IADD3 R16, R0, 0x200, RZ ;  /* 0x0000020000107810 */ /* 0x000fc40007ffe0ff */
[----:B------:R-:W-:Y:S02]  /*0200*/  IADD3 R21, R19, 0x2200, RZ ;  /* 0x0000220013157810 */ /* 0x000fe40007ffe0ff */
[CC--:B------:R-:W-:Y:S02]  /*0210*/  LEA.HI R17, R3.reuse, R16.reuse, RZ, 0x9 ;  /* 0x0000001003117211 */ /* 0x0c0fe400078f48ff */
[----:B------:R-:W-:Y:S01]  /*0220*/  LEA.HI R3, R3, R16, RZ, 0xc ;  /* 0x0000001003037211 */ /* 0x000fe200078f60ff */
[----:B------:R-:W-:Y:S01]  /*0230*/  IMAD.WIDE R20, R21, 0x4, R28 ;  /* 0x0000000415147825 */ /* 0x000fe200078e021c */
[----:B------:R-:W-:Y:S02]  /*0240*/  SHF.R.S32.HI R17, RZ, 0x9, R17 ;  /* 0x00000009ff117819 */ /* 0x000fe40000011411 */
[----:B------:R-:W-:Y:S02]  /*0250*/  SHF.L.U32 R18, R3, 0x2, RZ ;  /* 0x0000000203127819 */ /* 0x000fe400000006ff */
[----:B------:R-:W-:Y:S01]  /*0260*/  LEA.HI R3, R17, R17, RZ, 0x3 ;  /* 0x0000001111037211 */ /* 0x000fe200078f18ff */
[----:B------:R-:W4:Y:S03]  /*0270*/  LDG.E.128 R20, desc[UR4][R20.64] ;  /* 0x0000000414147981 */ /* 0x000f26000c1e1d00 */
[----:B------:R-:W-:-:S02]  /*0280*/  LOP3.LUT R16, R3, 0x3ffff8, RZ, 0xc0, !PT ;  /* 0x003ffff803107812 */ /* 0x000fc400078ec0ff */
[----:B------:R-:W-:Y:S02]  /*0290*/  LOP3.LUT R3, R18, 0xffffc000, RZ, 0xc0, !PT ;  /* 0xffffc00012037812 */ /* 0x000fe400078ec0ff */
[----:B------:R-:W-:Y:S02]  /*02a0*/  IADD3 R17, R17, -R16, RZ ;  /* 0x8000001011117210 */ /* 0x000fe40007ffe0ff */
[----:B------:R-:W-:-:S04]  /*02b0*/  IADD3 R16, R2, R3, RZ ;  /* 0x0000000302107210 */ /* 0x000fc80007ffe0ff */
[----:B------:R-:W-:-:S04]  /*02c0*/  LEA R17, R17, R16, 0xa ;  /* 0x0000001011117211 */ /* 0x000fc800078e50ff */
[----:B------:R-:W-:Y:S01]  /*02d0*/  IADD3 R27, R17, 0x200, RZ ;  /* 0x00000200111b7810 */ /* 0x000fe20007ffe0ff */
[----:B------:R-:W-:-:S04]  /*02e0*/  IMAD.WIDE R18, R17, 0x4, R28 ;  /* 0x0000000411127825 */ /* 0x000fc800078e021c */
[----:B--2---:R-:W-:Y:S01]  /*02f0*/  FADD R3, R12, R4 ;  /* 0x000000040c037221 */ /* 0x004fe20000000000 */
[----:B------:R-:W-:Y:S01]  /*0300*/  FADD R26, R13, R5 ;  /* 0x000000050d1a7221 */ /* 0x000fe20000000000 */
[----:B------:R-:W-:Y:S01]  /*0310*/  FADD R24, R15, R7 ;  /* 0x000000070f187221 */ /* 0x000fe20000000000 */
[----:B------:R-:W-:-:S04]  /*0320*/  IMAD.WIDE R4, R27, 0x4, R28 ;  /* 0x000000041b047825 */ /* 0x000fc800078e021c */
[----:B------:R-:W-:Y:S01]  /*0330*/  FADD R25, R14, R6 ;  /* 0x000000060e197221 */ /* 0x000fe20000000000 */
[----:B------:R-:W-:Y:S01]  /*0340*/  IADD3 R13, R17, 0x2000, RZ ;  /* 0x00002000110d7810 */ /* 0x000fe20007ffe0ff */
[----:B---3--:R-:W-:Y:S01]  /*0350*/  FADD R24, R11, R24 ;  /* 0x000000180b187221 */ /* 0x008fe20000000000 */
[----:B------:R-:W-:Y:S02]  /*0360*/  IADD3 R11, R17, 0x2200, RZ ;  /* 0x00002200110b7810 */ /* 0x000fe40007ffe0ff */
[----:B------:R-:W2:Y:S04]  /*0370*/  LDG.E.128 R16, desc[UR4][R18.64] ;  /* 0x0000000412107981 */ /* 0x000ea8000c1e1d00 */
[----:B------:R-:W2:Y:S01]  /*0380*/  LDG.E.128 R4, desc[UR4][R4.64] ;  /* 0x0000000404047981 */ /* 0x000ea2000c1e1d00 */
[----:B------:R-:W-:-:S04]  /*0390*/  IMAD.WIDE R12, R13, 0x4, R28 ;  /* 0x000000040d0c7825 */ /* 0x000fc800078e021c */
[----:B------:R-:W-:Y:S01]  /*03a0*/  FADD R25, R10, R25 ;  /* 0x000000190a197221 */ /* 0x000fe20000000000 */
[----:B------:R-:W-:Y:S01]  /*03b0*/  IMAD.WIDE R28, R11, 0x4, R28 ;  /* 0x000000040b1c7825 */ /* 0x000fe200078e021c */
[----:B------:R-:W3:Y:S03]  /*03c0*/  LDG.E.128 R12, desc[UR4][R12.64] ;  /* 0x000000040c0c7981 */ /* 0x000ee6000c1e1d00 */
[----:B------:R-:W-:Y:S01]  /*03d0*/  FADD R26, R9, R26 ;  /* 0x0000001a091a7221 */ /* 0x000fe20000000000 */
[----:B------:R-:W-:Y:S01]  /*03e0*/  FADD R3, R8, R3 ;  /* 0x0000000308037221 */ /* 0x000fe20000000000 */
[----:B----4-:R-:W-:Y:S01]  /*03f0*/  FADD R22, R22, R25 ;  /* 0x0000001916167221 */ /* 0x010fe20000000000 */
[----:B------:R1:W4:Y:S01]  /*0400*/  LDG.E.128 R8, desc[UR4][R28.64] ;  /* 0x000000041c087981 */ /* 0x000322000c1e1d00 */
[----:B------:R-:W-:Y:S01]  /*0410*/  FADD R23, R23, R24 ;  /* 0x0000001817177221 */ /* 0x000fe20000000000 */
[----:B------:R-:W-:Y:S01]  /*0420*/  FADD R20, R20, R3 ;  /* 0x0000000314147221 */ /* 0x000fe20000000000 */
[----:B------:R-:W5:Y:S01]  /*0430*/  LDC.64 R24, c[0x0][0x210] ;  /* 0x00008400ff187b82 */ /* 0x000f620000000a00 */
[----:B------:R-:W-:-:S07]  /*0440*/  FADD R21, R21, R26 ;  /* 0x0000001a15157221 */ /* 0x000fce0000000000 */
[----:B-1----:R-:W1:Y:S01]  /*0450*/  LDC.64 R28, c[0x0][0x220] ;  /* 0x00008800ff1c7b82 */ /* 0x002e620000000a00 */
[----:B-----5:R-:W-:-:S04]  /*0460*/  IMAD.WIDE R24, R0, 0x4, R24 ;  /* 0x0000000400187825 */ /* 0x020fc800078e0218 */
[----:B--2---:R-:W-:Y:S01]  /*0470*/  FADD R3, R16, R4 ;  /* 0x0000000410037221 */ /* 0x004fe20000000000 */
[----:B------:R-:W-:Y:S01]  /*0480*/  FADD R26, R17, R5 ;  /* 0x00000005111a7221 */ /* 0x000fe20000000000 */
[----:B-1----:R-:W-:-:S04]  /*0490*/  IMAD.WIDE R16, R2, 0x4, R28 ;  /* 0x0000000402107825 */ /* 0x002fc800078e021c */
[----:B------:R-:W-:Y:S01]  /*04a0*/  FADD R27, R18, R6 ;  /* 0x00000006121b7221 */ /* 0x000fe20000000000 */
[----:B------:R-:W-:Y:S02]  /*04b0*/  FADD R2, R19, R7 ;  /* 0x0000000713027221 */ /* 0x000fe40000000000 */
[----:B------:R-:W2:Y:S01]  /*04c0*/  LDG.E.128 R4, desc[UR4][R24.64] ;  /* 0x0000000418047981 */ /* 0x000ea2000c1e1d00 */
[----:B---3--:R-:W-:-:S03]  /*04d0*/  FADD R3, R12, R3 ;  /* 0x000000030c037221 */ /* 0x008fc60000000000 */
[----:B------:R-:W2:Y:S01]  /*04e0*/  LDG.E.EL.128 R16, desc[UR4][R16.64] ;  /* 0x0000000410107981 */ /* 0x000ea2000c2e1d00 */
[----:B------:R-:W-:Y:S01]  /*04f0*/  FADD R2, R15, R2 ;  /* 0x000000020f027221 */ /* 0x000fe20000000000 */
[----:B------:R-:W-:Y:S01]  /*0500*/  FADD R27, R14, R27 ;  /* 0x0000001b0e1b7221 */ /* 0x000fe20000000000 */
[----:B------:R-:W-:Y:S02]  /*0510*/  FADD R26, R13, R26 ;  /* 0x0000001a0d1a7221 */ /* 0x000fe40000000000 */
[----:B------:R-:W3:Y:S01]  /*0520*/  LDG.E.128 R12, desc[UR4][R24.64+0x800] ;  /* 0x00080004180c7981 */ /* 0x000ee2000c1e1d00 */
[----:B----4-:R-:W-:Y:S01]  /*0530*/  FADD R3, R8, R3 ;  /* 0x0000000308037221 */ /* 0x010fe20000000000 */
[----:B------:R-:W-:Y:S02]  /*0540*/  FADD R26, R9, R26 ;  /* 0x0000001a091a7221 */ /* 0x000fe40000000000 */
[----:B------:R-:W1:Y:S01]  /*0550*/  LDC.64 R8, c[0x0][0x228] ;  /* 0x00008a00ff087b82 */ /* 0x000e620000000a00 */
[----:B------:R-:W-:Y:S01]  /*0560*/  FADD R10, R10, R27 ;  /* 0x0000001b0a0a7221 */ /* 0x000fe20000000000 */
[----:B------:R-:W-:Y:S01]  /*0570*/  FADD R2, R11, R2 ;  /* 0x000000020b027221 */ /* 0x000fe20000000000 */
[----:B-1----:R-:W-:-:S04]  /*0580*/  IMAD.WIDE R8, R0, 0x4, R8 ;  /* 0x0000000400087825 */ /* 0x002fc800078e0208 */
[----:B--2---:R-:W-:Y:S01]  /*0590*/  FADD R28, R7, R19 ;  /* 0x00000013071c7221 */ /* 0x004fe20000000000 */
[----:B------:R-:W-:Y:S01]  /*05a0*/  FADD R7, R6, R18 ;  /* 0x0000001206077221 */ /* 0x000fe20000000000 */
[----:B------:R-:W-:Y:S01]  /*05b0*/  FADD R6, R5, R17 ;  /* 0x0000001105067221 */ /* 0x000fe20000000000 */
[--C-:B------:R-:W-:Y:S01]  /*05c0*/  FADD R5, R4, R16.reuse ;  /* 0x0000001004057221 */ /* 0x100fe20000000000 */
[----:B---3--:R-:W-:-:S03]  /*05d0*/  FADD R12, R12, R16 ;  /* 0x000000100c0c7221 */ /* 0x008fc60000000000 */
[----:B------:R-:W-:Y:S01]  /*05e0*/  FFMA R20, R20, 0.25, R5 ;  /* 0x3e80000014147823 */ /* 0x000fe20000000005 */
[----:B------:R-:W-:Y:S01]  /*05f0*/  FADD R5, R14, R18 ;  /* 0x000000120e057221 */ /* 0x000fe20000000000 */
[----:B------:R-:W-:Y:S01]  /*0600*/  FADD R15, R15, R19 ;  /* 0x000000130f0f7221 */ /* 0x000fe20000000000 */
[----:B------:R-:W-:Y:S01]  /*0610*/  FADD R13, R13, R17 ;  /* 0x000000110d0d7221 */ /* 0x000fe20000000000 */
[----:B------:R-:W-:Y:S01]  /*0620*/  FFMA R3, R3, 0.25, R12 ;  /* 0x3e80000003037823 */ /* 0x000fe2000000000c */
[----:B------:R-:W-:Y:S01]  /*0630*/  FFMA R21, R21, 0.25, R6 ;  /* 0x3e80000015157823 */ /* 0x000fe20000000006 */
[----:B------:R-:W-:Y:S01]  /*0640*/  FMUL R20, R20, 0.70710676908493041992 ;  /* 0x3f3504f314147820 */ /* 0x000fe20000400000 */
[----:B------:R-:W-:Y:S01]  /*0650*/  FFMA R6, R10, 0.25, R5 ;  /* 0x3e8000000a067823 */ /* 0x000fe20000000005 */
[----:B------:R-:W-:Y:S01]  /*0660*/  FFMA R23, R23, 0.25, R28 ;  /* 0x3e80000017177823 */ /* 0x000fe2000000001c */
[----:B------:R-:W-:Y:S01]  /*0670*/  FFMA R22, R22, 0.25, R7 ;  /* 0x3e80000016167823 */ /* 0x000fe20000000007 */
[----:B------:R-:W-:Y:S01]  /*0680*/  FFMA R2, R2, 0.25, R15 ;  /* 0x3e80000002027823 */ /* 0x000fe2000000000f */
[----:B------:R-:W-:Y:S01]  /*0690*/  FFMA R5, R26, 0.25, R13 ;  /* 0x3e8000001a057823 */ /* 0x000fe2000000000d */
[----:B------:R-:W-:Y:S01]  /*06a0*/  FMUL R4, R3, 0.70710676908493041992 ;  /* 0x3f3504f303047820 */ /* 0x000fe20000400000 */
[----:B------:R-:W-:Y:S01]  /*06b0*/  FMUL R3, R20, 0.20000000298023223877 ;  /* 0x3e4ccccd14037820 */ /* 0x000fe20000400000 */
[----:B------:R-:W-:Y:S01]  /*06c0*/  FMUL R6, R6, 0.70710676908493041992 ;  /* 0x3f3504f306067820 */ /* 0x000fe20000400000 */
[----:B------:R-:W-:Y:S01]  /*06d0*/  FSETP.GT.AND P6, PT, R20, RZ, PT ;  /* 0x000000ff1400720b */ /* 0x000fe20003fc4000 */
[----:B------:R-:W-:Y:S01]  /*06e0*/  FMUL R21, R21, 0.70710676908493041992 ;  /* 0x3f3504f315157820 */ /* 0x000fe20000400000 */
[----:B------:R-:W-:Y:S01]  /*06f0*/  FMUL R22, R22, 0.70710676908493041992 ;  /* 0x3f3504f316167820 */ /* 0x000fe20000400000 */
[----:B------:R-:W-:Y:S01]  /*0700*/  FMUL R23, R23, 0.70710676908493041992 ;  /* 0x3f3504f317177820 */ /* 0x000fe20000400000 */
[----:B------:R-:W-:Y:S01]  /*0710*/  FMUL R5, R5, 0.70710676908493041992 ;  /* 0x3f3504f305057820 */ /* 0x000fe20000400000 */
[----:B------:R-:W-:Y:S01]  /*0720*/  FMUL R7, R2, 0.70710676908493041992 ;  /* 0x3f3504f302077820 */ /* 0x000fe20000400000 */
[----:B------:R-:W-:Y:S01]  /*0730*/  FSEL R12, R20, R3, P6 ;  /* 0x00000003140c7208 */ /* 0x000fe20003000000 */
[----:B------:R-:W-:Y:S01]  /*0740*/  FMUL R19, R6, 0.20000000298023223877 ;  /* 0x3e4ccccd06137820 */ /* 0x000fe20000400000 */
[----:B------:R-:W-:Y:S01]  /*0750*/  FMUL R0, R21, 0.20000000298023223877 ;  /* 0x3e4ccccd15007820 */ /* 0x000fe20000400000 */
[----:B------:R-:W-:Y:S01]  /*0760*/  FMUL R11, R22, 0.20000000298023223877 ;  /* 0x3e4ccccd160b7820 */ /* 0x000fe20000400000 */
[----:B------:R-:W-:Y:S01]  /*0770*/  FMUL R2, R23, 0.20000000298023223877 ;  /* 0x3e4ccccd17027820 */ /* 0x000fe20000400000 */
[----:B------:R-:W-:Y:S01]  /*0780*/  FSETP.GT.AND P5, PT, R6, RZ, PT ;  /* 0x000000ff0600720b */ /* 0x000fe20003fa4000 */
[----:B------:R-:W-:Y:S01]  /*0790*/  FMUL R3, R4, 0.20000000298023223877 ;  /* 0x3e4ccccd04037820 */ /* 0x000fe20000400000 */
[----:B------:R-:W-:Y:S01]  /*07a0*/  FMUL R10, R5, 0.20000000298023223877 ;  /* 0x3e4ccccd050a7820 */ /* 0x000fe20000400000 */
[----:B------:R-:W-:Y:S01]  /*07b0*/  FMUL R26, R7, 0.20000000298023223877 ;  /* 0x3e4ccccd071a7820 */ /* 0x000fe20000400000 */
[----:B------:R-:W-:-:S02]  /*07c0*/  FSETP.GT.AND P0, PT, R21, RZ, PT ;  /* 0x000000ff1500720b */ /* 0x000fc40003f04000 */
[----:B------:R-:W-:Y:S02]  /*07d0*/  FSETP.GT.AND P1, PT, R22, RZ, PT ;  /* 0x000000ff1600720b */ /* 0x000fe40003f24000 */
[----:B------:R-:W-:Y:S02]  /*07e0*/  FSETP.GT.AND P2, PT, R23, RZ, PT ;  /* 0x000000ff1700720b */ /* 0x000fe40003f44000 */
[----:B------:R-:W-:Y:S02]  /*07f0*/  FSETP.GT.AND P3, PT, R4, RZ, PT ;  /* 0x000000ff0400720b */ /* 0x000fe40003f64000 */
[----:B------:R-:W-:Y:S02]  /*0800*/  FSETP.GT.AND P4, PT, R5, RZ, PT ;  /* 0x000000ff0500720b */ /* 0x000fe40003f84000 */
[----:B------:R-:W-:Y:S02]  /*0810*/  FSETP.GT.AND P6, PT, R7, RZ, PT ;  /* 0x000000ff0700720b */ /* 0x000fe40003fc4000 */
[----:B------:R-:W-:-:S02]  /*0820*/  FSEL R18, R6, R19, P5 ;  /* 0x0000001306127208 */ /* 0x000fc40002800000 */
[----:B------:R-:W-:Y:S02]  /*0830*/  FSEL R13, R21, R0, P0 ;  /* 0x00000000150d7208 */ /* 0x000fe40000000000 */
[----:B------:R-:W-:Y:S02]  /*0840*/  FSEL R14, R22, R11, P1 ;  /* 0x0000000b160e7208 */ /* 0x000fe40000800000 */
[----:B------:R-:W-:Y:S02]  /*0850*/  FSEL R15, R23, R2, P2 ;  /* 0x00000002170f7208 */ /* 0x000fe40001000000 */
[----:B------:R-:W-:Y:S02]  /*0860*/  FSEL R16, R4, R3, P3 ;  /* 0x0000000304107208 */ /* 0x000fe40001800000 */
[----:B------:R-:W-:Y:S02]  /*0870*/  FSEL R17, R5, R10, P4 ;  /* 0x0000000a05117208 */ /* 0x000fe40002000000 */
[----:B------:R-:W-:Y:S01]  /*0880*/  FSEL R19, R7, R26, P6 ;  /* 0x0000001a07137208 */ /* 0x000fe20003000000 */
[----:B------:R-:W-:Y:S04]  /*0890*/  STG.E.128 desc[UR4][R24.64], R20 ;  /* 0x0000001418007986 */ /* 0x000fe8000c101d04 */
[----:B------:R-:W-:Y:S04]  /*08a0*/  STG.E.128 desc[UR4][R24.64+0x800], R4 ;  /* 0x0008000418007986 */ /* 0x000fe8000c101d04 */
[----:B------:R-:W-:Y:S04]  /*08b0*/  STG.E.128 desc[UR4][R8.64], R12 ;  /* 0x0000000c08007986 */ /* 0x000fe8000c101d04 */
[----:B------:R-:W-:Y:S01]  /*08c0*/  STG.E.128 desc[UR4][R8.64+0x800], R16 ;  /* 0x0008001008007986 */ /* 0x000fe2000c101d04 */
[----:B------:R-:W-:Y:S05]  /*08d0*/  EXIT ;  /* 0x000000000000794d */ /* 0x000fea0003800000 */
.L_x_0:
[----:B------:R-:W-:-:S00]  /*08e0*/  BRA `(.L_x_0) ;  /* 0xfffffffc00fc7947 */ /* 0x000fc0000383ffff */
[----:B------:R-:W-:-:S00]  /*08f0*/  NOP ;  /* 0x0000000000007918 */ /* 0x000fc00000000000 */
        /* <DEDUP_REMOVED lines=8> */
.L_x_1:


//--------------------- .nv.constant0.triton_poi_fused_add_avg_pool2d_convolution_div_leaky_relu_25 --------------------------
	.section	.nv.constant0.triton_poi_fused_add_avg_pool2d_convolution_div_leaky_relu_25,"a",@progbits
	.sectionflags	@""
	.align	4
.nv.constant0.triton_poi_fused_add_avg_pool2d_convolution_div_leaky_relu_25:
	.zero		564
